//
// Generated by NVIDIA NVVM Compiler
//
// Compiler Build ID: CL-36424714
// Cuda compilation tools, release 13.0, V13.0.88
// Based on NVVM 20.0.0
//

.version 9.0
.target sm_100
.address_size 64

	// .globl	_Z9MultTiledPfS_S_
// _ZZ9MultTiledPfS_S_E4ds_M has been demoted
// _ZZ9MultTiledPfS_S_E4ds_N has been demoted

.visible .entry _Z9MultTiledPfS_S_(
	.param .u64 .ptr .align 1 _Z9MultTiledPfS_S__param_0,
	.param .u64 .ptr .align 1 _Z9MultTiledPfS_S__param_1,
	.param .u64 .ptr .align 1 _Z9MultTiledPfS_S__param_2
)
{
	.reg .pred 	%p<32>;
	.reg .b32 	%r<84>;
	.reg .b32 	%f<20>;
	.reg .b64 	%rd<21>;
	// demoted variable
	.shared .align 4 .b8 _ZZ9MultTiledPfS_S_E4ds_M[4];
	// demoted variable
	.shared .align 4 .b8 _ZZ9MultTiledPfS_S_E4ds_N[4];
	ld.param.u64 	%rd6, [_Z9MultTiledPfS_S__param_0];
	ld.param.u64 	%rd7, [_Z9MultTiledPfS_S__param_1];
	ld.param.u64 	%rd5, [_Z9MultTiledPfS_S__param_2];
	cvta.to.global.u64 	%rd1, %rd7;
	cvta.to.global.u64 	%rd2, %rd6;
	mov.u32 	%r32, %ctaid.x;
	mov.u32 	%r33, %ctaid.y;
	mov.u32 	%r34, %tid.x;
	mov.u32 	%r2, %tid.y;
	add.s32 	%r3, %r33, %r2;
	add.s32 	%r4, %r32, %r34;
	mul.lo.s32 	%r5, %r3, 5;
	max.u32 	%r35, %r3, %r34;
	setp.gt.u32 	%p1, %r35, 4;
	mov.b32 	%r74, 0;
	@%p1 bra 	$L__BB0_2;
	add.s32 	%r36, %r34, %r5;
	mul.wide.u32 	%rd8, %r36, 4;
	add.s64 	%rd9, %rd2, %rd8;
	ld.global.f32 	%f5, [%rd9];
	cvt.rzi.s32.f32 	%r74, %f5;
$L__BB0_2:
	shl.b32 	%r39, %r2, 2;
	mov.u32 	%r40, _ZZ9MultTiledPfS_S_E4ds_M;
	add.s32 	%r8, %r40, %r39;
	shl.b32 	%r41, %r34, 2;
	add.s32 	%r9, %r8, %r41;
	setp.gt.u32 	%p2, %r4, 5;
	st.shared.u32 	[%r9], %r74;
	setp.gt.u32 	%p3, %r2, 4;
	mov.b32 	%r75, 0;
	or.pred  	%p4, %p2, %p3;
	@%p4 bra 	$L__BB0_4;
	mad.lo.s32 	%r42, %r2, 6, %r4;
	mul.wide.u32 	%rd10, %r42, 4;
	add.s64 	%rd11, %rd1, %rd10;
	ld.global.f32 	%f6, [%rd11];
	cvt.rzi.s32.f32 	%r75, %f6;
$L__BB0_4:
	mov.u32 	%r45, _ZZ9MultTiledPfS_S_E4ds_N;
	add.s32 	%r13, %r45, %r41;
	add.s32 	%r12, %r13, %r39;
	setp.gt.u32 	%p5, %r3, 4;
	st.shared.u32 	[%r12], %r75;
	bar.sync 	0;
	ld.shared.u32 	%r47, [%r8];
	ld.shared.u32 	%r48, [%r13];
	mul.lo.s32 	%r14, %r48, %r47;
	bar.sync 	0;
	setp.gt.u32 	%p6, %r34, 3;
	add.s32 	%r49, %r34, %r5;
	mul.wide.u32 	%rd12, %r49, 4;
	add.s64 	%rd3, %rd2, %rd12;
	mov.b32 	%r76, 0;
	or.pred  	%p7, %p5, %p6;
	@%p7 bra 	$L__BB0_6;
	ld.global.f32 	%f7, [%rd3+4];
	cvt.rzi.s32.f32 	%r76, %f7;
$L__BB0_6:
	setp.gt.u32 	%p8, %r4, 5;
	st.shared.u32 	[%r9], %r76;
	setp.gt.u32 	%p9, %r2, 3;
	mad.lo.s32 	%r52, %r2, 6, %r4;
	mul.wide.u32 	%rd13, %r52, 4;
	add.s64 	%rd4, %rd1, %rd13;
	mov.b32 	%r77, 0;
	or.pred  	%p10, %p8, %p9;
	@%p10 bra 	$L__BB0_8;
	ld.global.f32 	%f8, [%rd4+24];
	cvt.rzi.s32.f32 	%r77, %f8;
$L__BB0_8:
	setp.gt.u32 	%p11, %r3, 4;
	st.shared.u32 	[%r12], %r77;
	bar.sync 	0;
	ld.shared.u32 	%r54, [%r8];
	ld.shared.u32 	%r55, [%r13];
	mul.lo.s32 	%r56, %r55, %r54;
	cvt.rn.f32.s32 	%f9, %r56;
	cvt.rn.f32.s32 	%f10, %r14;
	add.f32 	%f1, %f10, %f9;
	bar.sync 	0;
	setp.gt.u32 	%p12, %r34, 2;
	mov.b32 	%r78, 0;
	or.pred  	%p13, %p11, %p12;
	@%p13 bra 	$L__BB0_10;
	ld.global.f32 	%f11, [%rd3+8];
	cvt.rzi.s32.f32 	%r78, %f11;
$L__BB0_10:
	setp.gt.u32 	%p14, %r4, 5;
	st.shared.u32 	[%r9], %r78;
	setp.gt.u32 	%p15, %r2, 2;
	mov.b32 	%r79, 0;
	or.pred  	%p16, %p14, %p15;
	@%p16 bra 	$L__BB0_12;
	ld.global.f32 	%f12, [%rd4+48];
	cvt.rzi.s32.f32 	%r79, %f12;
$L__BB0_12:
	setp.gt.u32 	%p17, %r3, 4;
	st.shared.u32 	[%r12], %r79;
	bar.sync 	0;
	ld.shared.u32 	%r60, [%r8];
	ld.shared.u32 	%r61, [%r13];
	mul.lo.s32 	%r62, %r61, %r60;
	cvt.rn.f32.s32 	%f13, %r62;
	add.f32 	%f2, %f1, %f13;
	bar.sync 	0;
	setp.gt.u32 	%p18, %r34, 1;
	mov.b32 	%r80, 0;
	or.pred  	%p19, %p17, %p18;
	@%p19 bra 	$L__BB0_14;
	ld.global.f32 	%f14, [%rd3+12];
	cvt.rzi.s32.f32 	%r80, %f14;
$L__BB0_14:
	setp.gt.u32 	%p20, %r4, 5;
	st.shared.u32 	[%r9], %r80;
	setp.gt.u32 	%p21, %r2, 1;
	mov.b32 	%r81, 0;
	or.pred  	%p22, %p20, %p21;
	@%p22 bra 	$L__BB0_16;
	ld.global.f32 	%f15, [%rd4+72];
	cvt.rzi.s32.f32 	%r81, %f15;
$L__BB0_16:
	setp.gt.u32 	%p23, %r3, 4;
	st.shared.u32 	[%r12], %r81;
	bar.sync 	0;
	ld.shared.u32 	%r66, [%r8];
	ld.shared.u32 	%r67, [%r13];
	mul.lo.s32 	%r68, %r67, %r66;
	cvt.rn.f32.s32 	%f16, %r68;
	add.f32 	%f3, %f2, %f16;
	bar.sync 	0;
	setp.ne.s32 	%p24, %r34, 0;
	mov.b32 	%r82, 0;
	or.pred  	%p25, %p23, %p24;
	@%p25 bra 	$L__BB0_18;
	mul.wide.u32 	%rd14, %r5, 4;
	add.s64 	%rd15, %rd2, %rd14;
	ld.global.f32 	%f17, [%rd15+16];
	cvt.rzi.s32.f32 	%r82, %f17;
$L__BB0_18:
	setp.gt.u32 	%p26, %r4, 5;
	st.shared.u32 	[%r9], %r82;
	setp.ne.s32 	%p27, %r2, 0;
	mov.b32 	%r83, 0;
	or.pred  	%p28, %p26, %p27;
	@%p28 bra 	$L__BB0_20;
	mul.wide.u32 	%rd16, %r4, 4;
	add.s64 	%rd17, %rd1, %rd16;
	ld.global.f32 	%f18, [%rd17+96];
	cvt.rzi.s32.f32 	%r83, %f18;
$L__BB0_20:
	setp.gt.u32 	%p29, %r4, 5;
	setp.gt.u32 	%p30, %r3, 4;
	st.shared.u32 	[%r12], %r83;
	bar.sync 	0;
	ld.shared.u32 	%r70, [%r8];
	ld.shared.u32 	%r71, [%r13];
	mul.lo.s32 	%r72, %r71, %r70;
	cvt.rn.f32.s32 	%f19, %r72;
	add.f32 	%f4, %f3, %f19;
	bar.sync 	0;
	or.pred  	%p31, %p30, %p29;
	@%p31 bra 	$L__BB0_22;
	mad.lo.s32 	%r73, %r3, 6, %r4;
	cvta.to.global.u64 	%rd18, %rd5;
	mul.wide.u32 	%rd19, %r73, 4;
	add.s64 	%rd20, %rd18, %rd19;
	st.global.f32 	[%rd20], %f4;
$L__BB0_22:
	ret;

}
	// .globl	_Z11multMatCUDAPfS_S_
.visible .entry _Z11multMatCUDAPfS_S_(
	.param .u64 .ptr .align 1 _Z11multMatCUDAPfS_S__param_0,
	.param .u64 .ptr .align 1 _Z11multMatCUDAPfS_S__param_1,
	.param .u64 .ptr .align 1 _Z11multMatCUDAPfS_S__param_2
)
{
	.reg .pred 	%p<4>;
	.reg .b32 	%r<11>;
	.reg .b32 	%f<16>;
	.reg .b64 	%rd<13>;

	ld.param.u64 	%rd1, [_Z11multMatCUDAPfS_S__param_0];
	ld.param.u64 	%rd2, [_Z11multMatCUDAPfS_S__param_1];
	ld.param.u64 	%rd3, [_Z11multMatCUDAPfS_S__param_2];
	mov.u32 	%r3, %ctaid.y;
	mov.u32 	%r4, %ntid.y;
	mov.u32 	%r5, %tid.y;
	mad.lo.s32 	%r1, %r3, %r4, %r5;
	mov.u32 	%r6, %ctaid.x;
	mov.u32 	%r7, %ntid.x;
	mov.u32 	%r8, %tid.x;
	mad.lo.s32 	%r2, %r6, %r7, %r8;
	setp.gt.u32 	%p1, %r1, 4;
	setp.gt.s32 	%p2, %r2, 5;
	or.pred  	%p3, %p1, %p2;
	@%p3 bra 	$L__BB1_2;
	cvta.to.global.u64 	%rd4, %rd3;
	cvta.to.global.u64 	%rd5, %rd1;
	cvta.to.global.u64 	%rd6, %rd2;
	mul.lo.s32 	%r9, %r1, 5;
	mul.wide.u32 	%rd7, %r9, 4;
	add.s64 	%rd8, %rd5, %rd7;
	ld.global.f32 	%f1, [%rd8];
	mul.wide.s32 	%rd9, %r2, 4;
	add.s64 	%rd10, %rd6, %rd9;
	ld.global.f32 	%f2, [%rd10];
	fma.rn.f32 	%f3, %f1, %f2, 0f00000000;
	ld.global.f32 	%f4, [%rd8+4];
	ld.global.f32 	%f5, [%rd10+24];
	fma.rn.f32 	%f6, %f4, %f5, %f3;
	ld.global.f32 	%f7, [%rd8+8];
	ld.global.f32 	%f8, [%rd10+48];
	fma.rn.f32 	%f9, %f7, %f8, %f6;
	ld.global.f32 	%f10, [%rd8+12];
	ld.global.f32 	%f11, [%rd10+72];
	fma.rn.f32 	%f12, %f10, %f11, %f9;
	ld.global.f32 	%f13, [%rd8+16];
	ld.global.f32 	%f14, [%rd10+96];
	fma.rn.f32 	%f15, %f13, %f14, %f12;
	mad.lo.s32 	%r10, %r1, 6, %r2;
	mul.wide.s32 	%rd11, %r10, 4;
	add.s64 	%rd12, %rd4, %rd11;
	st.global.f32 	[%rd12], %f15;
$L__BB1_2:
	ret;

}


// ===== COMPILED SASS (sm_100) =====

	.target	sm_100

	.elftype	@"ET_EXEC"


//--------------------- .note.nv.tkinfo           --------------------------
	.section	.note.nv.tkinfo,"",@"SHT_NOTE"
	.sectionflags	@"SHF_NOTE_NV_TKINFO"
	.tkinfo
        /*0018*/ 	.word	0x00000002
        /*0030*/ 	.string	""
        /*0030*/ 	.string	"ptxas"
        /*0030*/ 	.string	"Cuda compilation tools, release 13.0, V13.0.88"
        /*0030*/ 	.string	"Build cuda_13.0.r13.0/compiler.36424714_0"
        /*0030*/ 	.string	"-arch sm_100 -m 64 "



//--------------------- .note.nv.cuinfo           --------------------------
	.section	.note.nv.cuinfo,"",@"SHT_NOTE"
	.sectionflags	@"SHF_NOTE_NV_CUINFO"
        /*0018*/ 	.short	0x0002
        /*001a*/ 	.short	0x0064
        /*001c*/ 	.short	0x0082
	.zero		2


//--------------------- .nv.info                  --------------------------
	.section	.nv.info,"",@"SHT_CUDA_INFO"
	.align	4


	//----- nvinfo : EIATTR_REGCOUNT
	.align		4
        /*0000*/ 	.byte	0x04, 0x2f
        /*0002*/ 	.short	(.L_1 - .L_0)
	.align		4
.L_0:
        /*0004*/ 	.word	index@(_Z9MultTiledPfS_S_)
        /*0008*/ 	.word	0x0000001f


	//----- nvinfo : EIATTR_FRAME_SIZE
	.align		4
.L_1:
        /*000c*/ 	.byte	0x04, 0x11
        /*000e*/ 	.short	(.L_3 - .L_2)
	.align		4
.L_2:
        /*0010*/ 	.word	index@(_Z9MultTiledPfS_S_)
        /*0014*/ 	.word	0x00000000


	//----- nvinfo : EIATTR_REGCOUNT
	.align		4
.L_3:
        /*0018*/ 	.byte	0x04, 0x2f
        /*001a*/ 	.short	(.L_5 - .L_4)
	.align		4
.L_4:
        /*001c*/ 	.word	index@(_Z11multMatCUDAPfS_S_)
        /*0020*/ 	.word	0x00000016


	//----- nvinfo : EIATTR_FRAME_SIZE
	.align		4
.L_5:
        /*0024*/ 	.byte	0x04, 0x11
        /*0026*/ 	.short	(.L_7 - .L_6)
	.align		4
.L_6:
        /*0028*/ 	.word	index@(_Z11multMatCUDAPfS_S_)
        /*002c*/ 	.word	0x00000000


	//----- nvinfo : EIATTR_MIN_STACK_SIZE
	.align		4
.L_7:
        /*0030*/ 	.byte	0x04, 0x12
        /*0032*/ 	.short	(.L_9 - .L_8)
	.align		4
.L_8:
        /*0034*/ 	.word	index@(_Z11multMatCUDAPfS_S_)
        /*0038*/ 	.word	0x00000000


	//----- nvinfo : EIATTR_MIN_STACK_SIZE
	.align		4
.L_9:
        /*003c*/ 	.byte	0x04, 0x12
        /*003e*/ 	.short	(.L_11 - .L_10)
	.align		4
.L_10:
        /*0040*/ 	.word	index@(_Z9MultTiledPfS_S_)
        /*0044*/ 	.word	0x00000000
.L_11:


//--------------------- .nv.compat                --------------------------
	.section	.nv.compat,"",@"SHT_CUDA_COMPAT_INFO"
	.align	4
        /*0000*/ 	.byte	0x02, 0x09, 0x00, 0x00, 0x02, 0x02, 0x01, 0x00, 0x02, 0x05, 0x05, 0x00, 0x03, 0x07, 0x01, 0x01
        /*0010*/ 	.byte	0x02, 0x03, 0x00, 0x00, 0x02, 0x06, 0x01, 0x00, 0x04, 0x0b, 0x08, 0x00, 0x09, 0x00, 0x00, 0x00
        /*0020*/ 	.byte	0x00, 0x00, 0x00, 0x00


//--------------------- .nv.info._Z11multMatCUDAPfS_S_ --------------------------
	.section	.nv.info._Z11multMatCUDAPfS_S_,"",@"SHT_CUDA_INFO"
	.sectionflags	@""
	.align	4


	//----- nvinfo : EIATTR_CUDA_API_VERSION
	.align		4
        /*0000*/ 	.byte	0x04, 0x37
        /*0002*/ 	.short	(.L_13 - .L_12)
.L_12:
        /*0004*/ 	.word	0x00000082


	//----- nvinfo : EIATTR_KPARAM_INFO
	.align		4
.L_13:
        /*0008*/ 	.byte	0x04, 0x17
        /*000a*/ 	.short	(.L_15 - .L_14)
.L_14:
        /*000c*/ 	.word	0x00000000
        /*0010*/ 	.short	0x0002
        /*0012*/ 	.short	0x0010
        /*0014*/ 	.byte	0x00, 0xf5, 0x21, 0x00


	//----- nvinfo : EIATTR_KPARAM_INFO
	.align		4
.L_15:
        /*0018*/ 	.byte	0x04, 0x17
        /*001a*/ 	.short	(.L_17 - .L_16)
.L_16:
        /*001c*/ 	.word	0x00000000
        /*0020*/ 	.short	0x0001
        /*0022*/ 	.short	0x0008
        /*0024*/ 	.byte	0x00, 0xf5, 0x21, 0x00


	//----- nvinfo : EIATTR_KPARAM_INFO
	.align		4
.L_17:
        /*0028*/ 	.byte	0x04, 0x17
        /*002a*/ 	.short	(.L_19 - .L_18)
.L_18:
        /*002c*/ 	.word	0x00000000
        /*0030*/ 	.short	0x0000
        /*0032*/ 	.short	0x0000
        /*0034*/ 	.byte	0x00, 0xf5, 0x21, 0x00


	//----- nvinfo : EIATTR_SPARSE_MMA_MASK
	.align		4
.L_19:
        /*0038*/ 	.byte	0x03, 0x50
        /*003a*/ 	.short	0x0000


	//----- nvinfo : EIATTR_MAXREG_COUNT
	.align		4
        /*003c*/ 	.byte	0x03, 0x1b
        /*003e*/ 	.short	0x00ff


	//----- nvinfo : EIATTR_MERCURY_ISA_VERSION
	.align		4
        /*0040*/ 	.byte	0x03, 0x5f
        /*0042*/ 	.short	0x0101


	//----- nvinfo : EIATTR_VRC_CTA_INIT_COUNT
	.align		4
        /*0044*/ 	.byte	0x02, 0x4a
	.zero		1
	.zero		1


	//----- nvinfo : EIATTR_EXIT_INSTR_OFFSETS
	.align		4
        /*0048*/ 	.byte	0x04, 0x1c
        /*004a*/ 	.short	(.L_21 - .L_20)


	//   ....[0]....
.L_20:
        /*004c*/ 	.word	0x000000b0


	//   ....[1]....
        /*0050*/ 	.word	0x00000250


	//----- nvinfo : EIATTR_CBANK_PARAM_SIZE
	.align		4
.L_21:
        /*0054*/ 	.byte	0x03, 0x19
        /*0056*/ 	.short	0x0018


	//----- nvinfo : EIATTR_PARAM_CBANK
	.align		4
        /*0058*/ 	.byte	0x04, 0x0a
        /*005a*/ 	.short	(.L_23 - .L_22)
	.align		4
.L_22:
        /*005c*/ 	.word	index@(.nv.constant0._Z11multMatCUDAPfS_S_)
        /*0060*/ 	.short	0x0380
        /*0062*/ 	.short	0x0018


	//----- nvinfo : EIATTR_SW_WAR
	.align		4
.L_23:
        /*0064*/ 	.byte	0x04, 0x36
        /*0066*/ 	.short	(.L_25 - .L_24)
.L_24:
        /*0068*/ 	.word	0x00000008
.L_25:


//--------------------- .nv.info._Z9MultTiledPfS_S_ --------------------------
	.section	.nv.info._Z9MultTiledPfS_S_,"",@"SHT_CUDA_INFO"
	.sectionflags	@""
	.align	4


	//----- nvinfo : EIATTR_CUDA_API_VERSION
	.align		4
        /*0000*/ 	.byte	0x04, 0x37
        /*0002*/ 	.short	(.L_27 - .L_26)
.L_26:
        /*0004*/ 	.word	0x00000082


	//----- nvinfo : EIATTR_KPARAM_INFO
	.align		4
.L_27:
        /*0008*/ 	.byte	0x04, 0x17
        /*000a*/ 	.short	(.L_29 - .L_28)
.L_28:
        /*000c*/ 	.word	0x00000000
        /*0010*/ 	.short	0x0002
        /*0012*/ 	.short	0x0010
        /*0014*/ 	.byte	0x00, 0xf5, 0x21, 0x00


	//----- nvinfo : EIATTR_KPARAM_INFO
	.align		4
.L_29:
        /*0018*/ 	.byte	0x04, 0x17
        /*001a*/ 	.short	(.L_31 - .L_30)
.L_30:
        /*001c*/ 	.word	0x00000000
        /*0020*/ 	.short	0x0001
        /*0022*/ 	.short	0x0008
        /*0024*/ 	.byte	0x00, 0xf5, 0x21, 0x00


	//----- nvinfo : EIATTR_KPARAM_INFO
	.align		4
.L_31:
        /*0028*/ 	.byte	0x04, 0x17
        /*002a*/ 	.short	(.L_33 - .L_32)
.L_32:
        /*002c*/ 	.word	0x00000000
        /*0030*/ 	.short	0x0000
        /*0032*/ 	.short	0x0000
        /*0034*/ 	.byte	0x00, 0xf5, 0x21, 0x00


	//----- nvinfo : EIATTR_SPARSE_MMA_MASK
	.align		4
.L_33:
        /*0038*/ 	.byte	0x03, 0x50
        /*003a*/ 	.short	0x0000


	//----- nvinfo : EIATTR_MAXREG_COUNT
	.align		4
        /*003c*/ 	.byte	0x03, 0x1b
        /*003e*/ 	.short	0x00ff


	//----- nvinfo : EIATTR_NUM_BARRIERS
	.align		4
        /*0040*/ 	.byte	0x02, 0x4c
        /*0042*/ 	.byte	0x01
	.zero		1


	//----- nvinfo : EIATTR_MERCURY_ISA_VERSION
	.align		4
        /*0044*/ 	.byte	0x03, 0x5f
        /*0046*/ 	.short	0x0101


	//----- nvinfo : EIATTR_VRC_CTA_INIT_COUNT
	.align		4
        /*0048*/ 	.byte	0x02, 0x4a
	.zero		1
	.zero		1


	//----- nvinfo : EIATTR_EXIT_INSTR_OFFSETS
	.align		4
        /*004c*/ 	.byte	0x04, 0x1c
        /*004e*/ 	.short	(.L_35 - .L_34)


	//   ....[0]....
.L_34:
        /*0050*/ 	.word	0x000006a0


	//   ....[1]....
        /*0054*/ 	.word	0x000007c0


	//----- nvinfo : EIATTR_CBANK_PARAM_SIZE
	.align		4
.L_35:
        /*0058*/ 	.byte	0x03, 0x19
        /*005a*/ 	.short	0x0018


	//----- nvinfo : EIATTR_PARAM_CBANK
	.align		4
        /*005c*/ 	.byte	0x04, 0x0a
        /*005e*/ 	.short	(.L_37 - .L_36)
	.align		4
.L_36:
        /*0060*/ 	.word	index@(.nv.constant0._Z9MultTiledPfS_S_)
        /*0064*/ 	.short	0x0380
        /*0066*/ 	.short	0x0018


	//----- nvinfo : EIATTR_SW_WAR
	.align		4
.L_37:
        /*0068*/ 	.byte	0x04, 0x36
        /*006a*/ 	.short	(.L_39 - .L_38)
.L_38:
        /*006c*/ 	.word	0x00000008
.L_39:


//--------------------- .nv.callgraph             --------------------------
	.section	.nv.callgraph,"",@"SHT_CUDA_CALLGRAPH"
	.align	4
	.sectionentsize	8
	.align		4
        /*0000*/ 	.word	0x00000000
	.align		4
        /*0004*/ 	.word	0xffffffff
	.align		4
        /*0008*/ 	.word	0x00000000
	.align		4
        /*000c*/ 	.word	0xfffffffe
	.align		4
        /*0010*/ 	.word	0x00000000
	.align		4
        /*0014*/ 	.word	0xfffffffd
	.align		4
        /*0018*/ 	.word	0x00000000
	.align		4
        /*001c*/ 	.word	0xfffffffc


//--------------------- .text._Z11multMatCUDAPfS_S_ --------------------------
	.section	.text._Z11multMatCUDAPfS_S_,"ax",@progbits
	.align	128
        .global         _Z11multMatCUDAPfS_S_
        .type           _Z11multMatCUDAPfS_S_,@function
        .size           _Z11multMatCUDAPfS_S_,(.L_x_2 - _Z11multMatCUDAPfS_S_)
        .other          _Z11multMatCUDAPfS_S_,@"STO_CUDA_ENTRY STV_DEFAULT"
_Z11multMatCUDAPfS_S_:
.text._Z11multMatCUDAPfS_S_:
[----:B------:R-:W-:Y:S01]  /*0000*/  LDC R1, c[0x0][0x37c] ;  /* 0x0000df00ff017b82 */ /* 0x000fe20000000800 */
[----:B------:R-:W0:Y:S07]  /*0010*/  S2R R0, SR_TID.X ;  /* 0x0000000000007919 */ /* 0x000e2e0000002100 */
[----:B------:R-:W1:Y:S01]  /*0020*/  LDC R8, c[0x0][0x364] ;  /* 0x0000d900ff087b82 */ /* 0x000e620000000800 */
[----:B------:R-:W1:Y:S07]  /*0030*/  S2R R3, SR_TID.Y ;  /* 0x0000000000037919 */ /* 0x000e6e0000002200 */
[----:B------:R-:W0:Y:S08]  /*0040*/  S2UR UR5, SR_CTAID.X ;  /* 0x00000000000579c3 */ /* 0x000e300000002500 */
[----:B------:R-:W0:Y:S08]  /*0050*/  LDC R9, c[0x0][0x360] ;  /* 0x0000d800ff097b82 */ /* 0x000e300000000800 */
[----:B------:R-:W1:Y:S01]  /*0060*/  S2UR UR4, SR_CTAID.Y ;  /* 0x00000000000479c3 */ /* 0x000e620000002600 */
[----:B0-----:R-:W-:-:S05]  /*0070*/  IMAD R9, R9, UR5, R0 ;  /* 0x0000000509097c24 */ /* 0x001fca000f8e0200 */
[----:B------:R-:W-:Y:S01]  /*0080*/  ISETP.GT.AND P0, PT, R9, 0x5, PT ;  /* 0x000000050900780c */ /* 0x000fe20003f04270 */
[----:B-1----:R-:W-:-:S05]  /*0090*/  IMAD R8, R8, UR4, R3 ;  /* 0x0000000408087c24 */ /* 0x002fca000f8e0203 */
[----:B------:R-:W-:-:S13]  /*00a0*/  ISETP.GT.U32.OR P0, PT, R8, 0x4, P0 ;  /* 0x000000040800780c */ /* 0x000fda0000704470 */
[----:B------:R-:W-:Y:S05]  /*00b0*/  @P0 EXIT ;  /* 0x000000000000094d */ /* 0x000fea0003800000 */
[----:B------:R-:W0:Y:S01]  /*00c0*/  LDC.64 R4, c[0x0][0x380] ;  /* 0x0000e000ff047b82 */ /* 0x000e220000000a00 */
[----:B------:R-:W1:Y:S01]  /*00d0*/  LDCU.64 UR4, c[0x0][0x358] ;  /* 0x00006b00ff0477ac */ /* 0x000e620008000a00 */
[----:B------:R-:W-:-:S06]  /*00e0*/  LEA R3, R8, R8, 0x2 ;  /* 0x0000000808037211 */ /* 0x000fcc00078e10ff */
[----:B------:R-:W2:Y:S01]  /*00f0*/  LDC.64 R6, c[0x0][0x388] ;  /* 0x0000e200ff067b82 */ /* 0x000ea20000000a00 */
[----:B0-----:R-:W-:-:S07]  /*0100*/  IMAD.WIDE.U32 R4, R3, 0x4, R4 ;  /* 0x0000000403047825 */ /* 0x001fce00078e0004 */
[----:B------:R-:W0:Y:S01]  /*0110*/  LDC.64 R2, c[0x0][0x390] ;  /* 0x0000e400ff027b82 */ /* 0x000e220000000a00 */
[----:B-1----:R-:W3:Y:S01]  /*0120*/  LDG.E R0, desc[UR4][R4.64] ;  /* 0x0000000404007981 */ /* 0x002ee2000c1e1900 */
[----:B--2---:R-:W-:-:S03]  /*0130*/  IMAD.WIDE R6, R9, 0x4, R6 ;  /* 0x0000000409067825 */ /* 0x004fc600078e0206 */
[----:B------:R-:W2:Y:S04]  /*0140*/  LDG.E R13, desc[UR4][R4.64+0x4] ;  /* 0x00000404040d7981 */ /* 0x000ea8000c1e1900 */
[----:B------:R-:W3:Y:S04]  /*0150*/  LDG.E R11, desc[UR4][R6.64] ;  /* 0x00000004060b7981 */ /* 0x000ee8000c1e1900 */
[----:B------:R-:W2:Y:S04]  /*0160*/  LDG.E R10, desc[UR4][R6.64+0x18] ;  /* 0x00001804060a7981 */ /* 0x000ea8000c1e1900 */
[----:B------:R-:W4:Y:S04]  /*0170*/  LDG.E R15, desc[UR4][R4.64+0x8] ;  /* 0x00000804040f7981 */ /* 0x000f28000c1e1900 */
[----:B------:R-:W4:Y:S04]  /*0180*/  LDG.E R12, desc[UR4][R6.64+0x30] ;  /* 0x00003004060c7981 */ /* 0x000f28000c1e1900 */
[----:B------:R-:W5:Y:S04]  /*0190*/  LDG.E R17, desc[UR4][R4.64+0xc] ;  /* 0x00000c0404117981 */ /* 0x000f68000c1e1900 */
[----:B------:R-:W5:Y:S04]  /*01a0*/  LDG.E R14, desc[UR4][R6.64+0x48] ;  /* 0x00004804060e7981 */ /* 0x000f68000c1e1900 */
[----:B------:R-:W5:Y:S04]  /*01b0*/  LDG.E R19, desc[UR4][R4.64+0x10] ;  /* 0x0000100404137981 */ /* 0x000f68000c1e1900 */
[----:B------:R-:W5:Y:S01]  /*01c0*/  LDG.E R16, desc[UR4][R6.64+0x60] ;  /* 0x0000600406107981 */ /* 0x000f62000c1e1900 */
[----:B------:R-:W-:-:S04]  /*01d0*/  IMAD R9, R8, 0x6, R9 ;  /* 0x0000000608097824 */ /* 0x000fc800078e0209 */
[----:B0-----:R-:W-:-:S04]  /*01e0*/  IMAD.WIDE R2, R9, 0x4, R2 ;  /* 0x0000000409027825 */ /* 0x001fc800078e0202 */
[----:B---3--:R-:W-:-:S04]  /*01f0*/  FFMA R0, R0, R11, RZ ;  /* 0x0000000b00007223 */ /* 0x008fc800000000ff */
[----:B--2---:R-:W-:-:S04]  /*0200*/  FFMA R0, R13, R10, R0 ;  /* 0x0000000a0d007223 */ /* 0x004fc80000000000 */
[----:B----4-:R-:W-:-:S04]  /*0210*/  FFMA R0, R15, R12, R0 ;  /* 0x0000000c0f007223 */ /* 0x010fc80000000000 */
[----:B-----5:R-:W-:-:S04]  /*0220*/  FFMA R0, R17, R14, R0 ;  /* 0x0000000e11007223 */ /* 0x020fc80000000000 */
[----:B------:R-:W-:-:S05]  /*0230*/  FFMA R19, R19, R16, R0 ;  /* 0x0000001013137223 */ /* 0x000fca0000000000 */
[----:B------:R-:W-:Y:S01]  /*0240*/  STG.E desc[UR4][R2.64], R19 ;  /* 0x0000001302007986 */ /* 0x000fe2000c101904 */
[----:B------:R-:W-:Y:S05]  /*0250*/  EXIT ;  /* 0x000000000000794d */ /* 0x000fea0003800000 */
.L_x_0:
[----:B------:R-:W-:-:S00]  /*0260*/  BRA `(.L_x_0) ;  /* 0xfffffffc00fc7947 */ /* 0x000fc0000383ffff */
[----:B------:R-:W-:-:S00]  /*0270*/  NOP ;  /* 0x0000000000007918 */ /* 0x000fc00000000000 */
        /* <DEDUP_REMOVED lines=8> */
.L_x_2:


//--------------------- .text._Z9MultTiledPfS_S_  --------------------------
	.section	.text._Z9MultTiledPfS_S_,"ax",@progbits
	.align	128
        .global         _Z9MultTiledPfS_S_
        .type           _Z9MultTiledPfS_S_,@function
        .size           _Z9MultTiledPfS_S_,(.L_x_3 - _Z9MultTiledPfS_S_)
        .other          _Z9MultTiledPfS_S_,@"STO_CUDA_ENTRY STV_DEFAULT"
_Z9MultTiledPfS_S_:
.text._Z9MultTiledPfS_S_:
[----:B------:R-:W-:Y:S01]  /*0000*/  LDC R1, c[0x0][0x37c] ;  /* 0x0000df00ff017b82 */ /* 0x000fe20000000800 */
[----:B------:R-:W0:Y:S07]  /*0010*/  S2R R20, SR_TID.Y ;  /* 0x0000000000147919 */ /* 0x000e2e0000002200 */
[----:B------:R-:W0:Y:S01]  /*0020*/  S2UR UR5, SR_CTAID.Y ;  /* 0x00000000000579c3 */ /* 0x000e220000002600 */
[----:B------:R-:W1:Y:S01]  /*0030*/  LDCU.64 UR8, c[0x0][0x358] ;  /* 0x00006b00ff0877ac */ /* 0x000e620008000a00 */
[----:B------:R-:W2:Y:S06]  /*0040*/  S2R R21, SR_TID.X ;  /* 0x0000000000157919 */ /* 0x000eac0000002100 */
[----:B------:R-:W2:Y:S08]  /*0050*/  S2UR UR4, SR_CTAID.X ;  /* 0x00000000000479c3 */ /* 0x000eb00000002500 */
[----:B------:R-:W3:Y:S08]  /*0060*/  LDC.64 R4, c[0x0][0x380] ;  /* 0x0000e000ff047b82 */ /* 0x000ef00000000a00 */
[----:B------:R-:W4:Y:S01]  /*0070*/  LDC.64 R2, c[0x0][0x388] ;  /* 0x0000e200ff027b82 */ /* 0x000f220000000a00 */
[C---:B0-----:R-:W-:Y:S01]  /*0080*/  VIADD R12, R20.reuse, UR5 ;  /* 0x00000005140c7c36 */ /* 0x041fe20008000000 */
[----:B------:R-:W-:Y:S01]  /*0090*/  ISETP.GT.U32.AND P0, PT, R20, 0x4, PT ;  /* 0x000000041400780c */ /* 0x000fe20003f04070 */
[----:B--2---:R-:W-:-:S03]  /*00a0*/  VIADD R15, R21, UR4 ;  /* 0x00000004150f7c36 */ /* 0x004fc60008000000 */
[C---:B------:R-:W-:Y:S01]  /*00b0*/  VIMNMX.U32 R0, PT, PT, R12.reuse, R21, !PT ;  /* 0x000000150c007248 */ /* 0x040fe20007fe0000 */
[----:B------:R-:W-:Y:S02]  /*00c0*/  IMAD R19, R12, 0x5, RZ ;  /* 0x000000050c137824 */ /* 0x000fe400078e02ff */
[----:B------:R-:W-:Y:S01]  /*00d0*/  IMAD R9, R20, 0x6, R15 ;  /* 0x0000000614097824 */ /* 0x000fe200078e020f */
[----:B------:R-:W-:Y:S01]  /*00e0*/  ISETP.GT.U32.AND P1, PT, R0, 0x4, PT ;  /* 0x000000040000780c */ /* 0x000fe20003f24070 */
[----:B------:R-:W-:Y:S01]  /*00f0*/  IMAD.IADD R7, R19, 0x1, R21 ;  /* 0x0000000113077824 */ /* 0x000fe200078e0215 */
[----:B------:R-:W-:-:S03]  /*0100*/  ISETP.GT.U32.OR P0, PT, R15, 0x5, P0 ;  /* 0x000000050f00780c */ /* 0x000fc60000704470 */
[----:B---3--:R-:W-:-:S04]  /*0110*/  IMAD.WIDE.U32 R6, R7, 0x4, R4 ;  /* 0x0000000407067825 */ /* 0x008fc800078e0004 */
[----:B----4-:R-:W-:-:S04]  /*0120*/  IMAD.WIDE.U32 R8, R9, 0x4, R2 ;  /* 0x0000000409087825 */ /* 0x010fc800078e0002 */
[----:B-1----:R-:W2:Y:S04]  /*0130*/  @!P1 LDG.E R10, desc[UR8][R6.64] ;  /* 0x00000008060a9981 */ /* 0x002ea8000c1e1900 */
[----:B------:R-:W3:Y:S01]  /*0140*/  @!P0 LDG.E R13, desc[UR8][R8.64] ;  /* 0x00000008080d8981 */ /* 0x000ee2000c1e1900 */
[----:B------:R-:W0:Y:S01]  /*0150*/  S2UR UR6, SR_CgaCtaId ;  /* 0x00000000000679c3 */ /* 0x000e220000008800 */
[----:B------:R-:W-:Y:S01]  /*0160*/  IMAD.MOV.U32 R0, RZ, RZ, RZ ;  /* 0x000000ffff007224 */ /* 0x000fe200078e00ff */
[----:B------:R-:W-:Y:S01]  /*0170*/  UMOV UR4, 0x400 ;  /* 0x0000040000047882 */ /* 0x000fe20000000000 */
[----:B------:R-:W-:Y:S01]  /*0180*/  IMAD.MOV.U32 R11, RZ, RZ, RZ ;  /* 0x000000ffff0b7224 */ /* 0x000fe200078e00ff */
[----:B------:R-:W-:Y:S02]  /*0190*/  UIADD3 UR5, UPT, UPT, UR4, 0x4, URZ ;  /* 0x0000000404057890 */ /* 0x000fe4000fffe0ff */
[----:B0-----:R-:W-:-:S02]  /*01a0*/  ULEA UR4, UR6, UR4, 0x18 ;  /* 0x0000000406047291 */ /* 0x001fc4000f8ec0ff */
[----:B------:R-:W-:-:S04]  /*01b0*/  ULEA UR5, UR6, UR5, 0x18 ;  /* 0x0000000506057291 */ /* 0x000fc8000f8ec0ff */
[----:B------:R-:W-:Y:S02]  /*01c0*/  LEA R14, R20, UR4, 0x2 ;  /* 0x00000004140e7c11 */ /* 0x000fe4000f8e10ff */
[----:B------:R-:W-:-:S03]  /*01d0*/  LEA R16, R21, UR5, 0x2 ;  /* 0x0000000515107c11 */ /* 0x000fc6000f8e10ff */
[----:B------:R-:W-:Y:S02]  /*01e0*/  IMAD R17, R21, 0x4, R14 ;  /* 0x0000000415117824 */ /* 0x000fe400078e020e */
[C---:B------:R-:W-:Y:S01]  /*01f0*/  IMAD R18, R20.reuse, 0x4, R16 ;  /* 0x0000000414127824 */ /* 0x040fe200078e0210 */
[----:B--2---:R-:W0:Y:S01]  /*0200*/  @!P1 F2I.TRUNC.NTZ R0, R10 ;  /* 0x0000000a00009305 */ /* 0x004e22000020f100 */
[----:B------:R-:W-:-:S04]  /*0210*/  ISETP.GT.U32.AND P1, PT, R20, 0x3, PT ;  /* 0x000000031400780c */ /* 0x000fc80003f24070 */
[----:B------:R-:W-:-:S03]  /*0220*/  ISETP.GT.U32.OR P1, PT, R15, 0x5, P1 ;  /* 0x000000050f00780c */ /* 0x000fc60000f24470 */
[----:B---3--:R-:W1:Y:S01]  /*0230*/  @!P0 F2I.TRUNC.NTZ R11, R13 ;  /* 0x0000000d000b8305 */ /* 0x008e62000020f100 */
[----:B------:R-:W-:-:S04]  /*0240*/  ISETP.GT.U32.AND P0, PT, R21, 0x3, PT ;  /* 0x000000031500780c */ /* 0x000fc80003f04070 */
[----:B------:R-:W-:Y:S01]  /*0250*/  ISETP.GT.U32.OR P0, PT, R12, 0x4, P0 ;  /* 0x000000040c00780c */ /* 0x000fe20000704470 */
[----:B0-----:R0:W-:Y:S04]  /*0260*/  STS [R17], R0 ;  /* 0x0000000011007388 */ /* 0x0011e80000000800 */
[----:B-1----:R-:W-:Y:S01]  /*0270*/  STS [R18], R11 ;  /* 0x0000000b12007388 */ /* 0x002fe20000000800 */
[----:B------:R-:W-:Y:S06]  /*0280*/  BAR.SYNC.DEFER_BLOCKING 0x0 ;  /* 0x0000000000007b1d */ /* 0x000fec0000010000 */
[----:B------:R-:W-:Y:S04]  /*0290*/  LDS R23, [R14] ;  /* 0x000000000e177984 */ /* 0x000fe80000000800 */
[----:B------:R-:W1:Y:S01]  /*02a0*/  LDS R22, [R16] ;  /* 0x0000000010167984 */ /* 0x000e620000000800 */
[----:B------:R-:W-:Y:S06]  /*02b0*/  BAR.SYNC.DEFER_BLOCKING 0x0 ;  /* 0x0000000000007b1d */ /* 0x000fec0000010000 */
[----:B------:R-:W2:Y:S04]  /*02c0*/  @!P0 LDG.E R10, desc[UR8][R6.64+0x4] ;  /* 0x00000408060a8981 */ /* 0x000ea8000c1e1900 */
[----:B------:R-:W3:Y:S01]  /*02d0*/  @!P1 LDG.E R26, desc[UR8][R8.64+0x18] ;  /* 0x00001808081a9981 */ /* 0x000ee2000c1e1900 */
[----:B------:R-:W-:-:S06]  /*02e0*/  CS2R R24, SRZ ;  /* 0x0000000000187805 */ /* 0x000fcc000001ff00 */
[----:B--2---:R-:W2:Y:S01]  /*02f0*/  @!P0 F2I.TRUNC.NTZ R24, R10 ;  /* 0x0000000a00188305 */ /* 0x004ea2000020f100 */
[----:B------:R-:W-:-:S04]  /*0300*/  ISETP.GT.U32.AND P0, PT, R21, 0x2, PT ;  /* 0x000000021500780c */ /* 0x000fc80003f04070 */
[----:B------:R-:W-:-:S03]  /*0310*/  ISETP.GT.U32.OR P0, PT, R12, 0x4, P0 ;  /* 0x000000040c00780c */ /* 0x000fc60000704470 */
[----:B---3--:R-:W3:Y:S01]  /*0320*/  @!P1 F2I.TRUNC.NTZ R25, R26 ;  /* 0x0000001a00199305 */ /* 0x008ee2000020f100 */
[----:B------:R-:W-:-:S04]  /*0330*/  ISETP.GT.U32.AND P1, PT, R20, 0x2, PT ;  /* 0x000000021400780c */ /* 0x000fc80003f24070 */
[----:B------:R-:W-:Y:S01]  /*0340*/  ISETP.GT.U32.OR P1, PT, R15, 0x5, P1 ;  /* 0x000000050f00780c */ /* 0x000fe20000f24470 */
[----:B--2---:R2:W-:Y:S04]  /*0350*/  STS [R17], R24 ;  /* 0x0000001811007388 */ /* 0x0045e80000000800 */
[----:B---3--:R3:W-:Y:S01]  /*0360*/  STS [R18], R25 ;  /* 0x0000001912007388 */ /* 0x0087e20000000800 */
[----:B------:R-:W-:Y:S06]  /*0370*/  BAR.SYNC.DEFER_BLOCKING 0x0 ;  /* 0x0000000000007b1d */ /* 0x000fec0000010000 */
[----:B------:R3:W4:Y:S04]  /*0380*/  LDS R13, [R14] ;  /* 0x000000000e0d7984 */ /* 0x0007280000000800 */
[----:B------:R3:W1:Y:S01]  /*0390*/  LDS R10, [R16] ;  /* 0x00000000100a7984 */ /* 0x0006620000000800 */
[----:B------:R-:W-:Y:S06]  /*03a0*/  BAR.SYNC.DEFER_BLOCKING 0x0 ;  /* 0x0000000000007b1d */ /* 0x000fec0000010000 */
[----:B0-----:R-:W5:Y:S04]  /*03b0*/  @!P0 LDG.E R0, desc[UR8][R6.64+0x8] ;  /* 0x0000080806008981 */ /* 0x001f68000c1e1900 */
[----:B------:R-:W2:Y:S01]  /*03c0*/  @!P1 LDG.E R28, desc[UR8][R8.64+0x30] ;  /* 0x00003008081c9981 */ /* 0x000ea2000c1e1900 */
[----:B------:R-:W-:-:S06]  /*03d0*/  CS2R R26, SRZ ;  /* 0x00000000001a7805 */ /* 0x000fcc000001ff00 */
[----:B-----5:R-:W0:Y:S01]  /*03e0*/  @!P0 F2I.TRUNC.NTZ R26, R0 ;  /* 0x00000000001a8305 */ /* 0x020e22000020f100 */
[----:B------:R-:W-:-:S07]  /*03f0*/  ISETP.GT.U32.AND P0, PT, R21, 0x1, PT ;  /* 0x000000011500780c */ /* 0x000fce0003f04070 */
[----:B--2---:R-:W2:Y:S01]  /*0400*/  @!P1 F2I.TRUNC.NTZ R27, R28 ;  /* 0x0000001c001b9305 */ /* 0x004ea2000020f100 */
[----:B------:R-:W-:Y:S02]  /*0410*/  ISETP.GT.U32.OR P1, PT, R12, 0x4, P0 ;  /* 0x000000040c00780c */ /* 0x000fe40000724470 */
[----:B------:R-:W-:Y:S01]  /*0420*/  ISETP.GT.U32.AND P0, PT, R20, 0x1, PT ;  /* 0x000000011400780c */ /* 0x000fe20003f04070 */
[----:B0-----:R3:W-:Y:S03]  /*0430*/  STS [R17], R26 ;  /* 0x0000001a11007388 */ /* 0x0017e60000000800 */
[----:B------:R-:W-:Y:S01]  /*0440*/  ISETP.GT.U32.OR P0, PT, R15, 0x5, P0 ;  /* 0x000000050f00780c */ /* 0x000fe20000704470 */
[----:B--2---:R3:W-:Y:S01]  /*0450*/  STS [R18], R27 ;  /* 0x0000001b12007388 */ /* 0x0047e20000000800 */
[----:B------:R-:W-:Y:S06]  /*0460*/  BAR.SYNC.DEFER_BLOCKING 0x0 ;  /* 0x0000000000007b1d */ /* 0x000fec0000010000 */
[----:B------:R3:W0:Y:S04]  /*0470*/  LDS R11, [R14] ;  /* 0x000000000e0b7984 */ /* 0x0006280000000800 */
[----:B------:R3:W2:Y:S01]  /*0480*/  LDS R0, [R16] ;  /* 0x0000000010007984 */ /* 0x0006a20000000800 */
[----:B------:R-:W-:Y:S06]  /*0490*/  BAR.SYNC.DEFER_BLOCKING 0x0 ;  /* 0x0000000000007b1d */ /* 0x000fec0000010000 */
[----:B------:R-:W5:Y:S04]  /*04a0*/  @!P1 LDG.E R6, desc[UR8][R6.64+0xc] ;  /* 0x00000c0806069981 */ /* 0x000f68000c1e1900 */
[----:B------:R-:W4:Y:S01]  /*04b0*/  @!P0 LDG.E R8, desc[UR8][R8.64+0x48] ;  /* 0x0000480808088981 */ /* 0x000f22000c1e1900 */
[----:B------:R-:W-:Y:S01]  /*04c0*/  IMAD.MOV.U32 R24, RZ, RZ, RZ ;  /* 0x000000ffff187224 */ /* 0x000fe200078e00ff */
[----:B------:R-:W-:Y:S01]  /*04d0*/  ISETP.NE.AND P2, PT, R21, RZ, PT ;  /* 0x000000ff1500720c */ /* 0x000fe20003f45270 */
[----:B------:R-:W-:-:S03]  /*04e0*/  IMAD.MOV.U32 R21, RZ, RZ, RZ ;  /* 0x000000ffff157224 */ /* 0x000fc600078e00ff */
[----:B------:R-:W-:-:S13]  /*04f0*/  ISETP.GT.U32.OR P2, PT, R12, 0x4, P2 ;  /* 0x000000040c00780c */ /* 0x000fda0001744470 */
[----:B------:R-:W-:Y:S01]  /*0500*/  @!P2 IMAD.WIDE.U32 R4, R19, 0x4, R4 ;  /* 0x000000041304a825 */ /* 0x000fe200078e0004 */
[----:B-----5:R-:W5:Y:S01]  /*0510*/  @!P1 F2I.TRUNC.NTZ R24, R6 ;  /* 0x0000000600189305 */ /* 0x020f62000020f100 */
[----:B------:R-:W-:-:S04]  /*0520*/  ISETP.NE.AND P1, PT, R20, RZ, PT ;  /* 0x000000ff1400720c */ /* 0x000fc80003f25270 */
[----:B------:R-:W-:-:S03]  /*0530*/  ISETP.GT.U32.OR P1, PT, R15, 0x5, P1 ;  /* 0x000000050f00780c */ /* 0x000fc60000f24470 */
[----:B----4-:R-:W4:Y:S01]  /*0540*/  @!P0 F2I.TRUNC.NTZ R21, R8 ;  /* 0x0000000800158305 */ /* 0x010f22000020f100 */
[----:B-----5:R3:W-:Y:S09]  /*0550*/  STS [R17], R24 ;  /* 0x0000001811007388 */ /* 0x0207f20000000800 */
[----:B------:R-:W-:Y:S01]  /*0560*/  @!P1 IMAD.WIDE.U32 R2, R15, 0x4, R2 ;  /* 0x000000040f029825 */ /* 0x000fe200078e0002 */
[----:B----4-:R3:W-:Y:S01]  /*0570*/  STS [R18], R21 ;  /* 0x0000001512007388 */ /* 0x0107e20000000800 */
[----:B------:R-:W-:Y:S06]  /*0580*/  BAR.SYNC.DEFER_BLOCKING 0x0 ;  /* 0x0000000000007b1d */ /* 0x000fec0000010000 */
[----:B------:R3:W4:Y:S04]  /*0590*/  LDS R7, [R14] ;  /* 0x000000000e077984 */ /* 0x0007280000000800 */
[----:B------:R3:W0:Y:S01]  /*05a0*/  LDS R6, [R16] ;  /* 0x0000000010067984 */ /* 0x0006220000000800 */
[----:B------:R-:W-:Y:S06]  /*05b0*/  BAR.SYNC.DEFER_BLOCKING 0x0 ;  /* 0x0000000000007b1d */ /* 0x000fec0000010000 */
[----:B------:R-:W5:Y:S04]  /*05c0*/  @!P2 LDG.E R4, desc[UR8][R4.64+0x10] ;  /* 0x000010080404a981 */ /* 0x000f68000c1e1900 */
[----:B------:R-:W2:Y:S01]  /*05d0*/  @!P1 LDG.E R2, desc[UR8][R2.64+0x60] ;  /* 0x0000600802029981 */ /* 0x000ea2000c1e1900 */
[----:B------:R-:W-:-:S02]  /*05e0*/  CS2R R8, SRZ ;  /* 0x0000000000087805 */ /* 0x000fc4000001ff00 */
[----:B------:R-:W-:Y:S01]  /*05f0*/  ISETP.GT.U32.AND P0, PT, R15, 0x5, PT ;  /* 0x000000050f00780c */ /* 0x000fe20003f04070 */
[----:B-1----:R-:W-:-:S03]  /*0600*/  IMAD R22, R23, R22, RZ ;  /* 0x0000001617167224 */ /* 0x002fc600078e02ff */
[----:B------:R-:W-:Y:S01]  /*0610*/  ISETP.GT.U32.OR P0, PT, R12, 0x4, P0 ;  /* 0x000000040c00780c */ /* 0x000fe20000704470 */
[----:B-----5:R-:W1:Y:S08]  /*0620*/  @!P2 F2I.TRUNC.NTZ R8, R4 ;  /* 0x000000040008a305 */ /* 0x020e70000020f100 */
[----:B--2---:R-:W2:Y:S01]  /*0630*/  @!P1 F2I.TRUNC.NTZ R9, R2 ;  /* 0x0000000200099305 */ /* 0x004ea2000020f100 */
[----:B-1----:R3:W-:Y:S04]  /*0640*/  STS [R17], R8 ;  /* 0x0000000811007388 */ /* 0x0027e80000000800 */
[----:B--2---:R3:W-:Y:S01]  /*0650*/  STS [R18], R9 ;  /* 0x0000000912007388 */ /* 0x0047e20000000800 */
[----:B------:R-:W-:Y:S06]  /*0660*/  BAR.SYNC.DEFER_BLOCKING 0x0 ;  /* 0x0000000000007b1d */ /* 0x000fec0000010000 */
[----:B------:R-:W1:Y:S04]  /*0670*/  LDS R14, [R14] ;  /* 0x000000000e0e7984 */ /* 0x000e680000000800 */
[----:B------:R3:W2:Y:S01]  /*0680*/  LDS R19, [R16] ;  /* 0x0000000010137984 */ /* 0x0006a20000000800 */
[----:B------:R-:W-:Y:S06]  /*0690*/  BAR.SYNC.DEFER_BLOCKING 0x0 ;  /* 0x0000000000007b1d */ /* 0x000fec0000010000 */
[----:B0---4-:R-:W-:Y:S05]  /*06a0*/  @P0 EXIT ;  /* 0x000000000000094d */ /* 0x011fea0003800000 */
[----:B------:R-:W0:Y:S01]  /*06b0*/  LDC.64 R2, c[0x0][0x390] ;  /* 0x0000e400ff027b82 */ /* 0x000e220000000a00 */
[----:B------:R-:W-:Y:S01]  /*06c0*/  IMAD R10, R13, R10, RZ ;  /* 0x0000000a0d0a7224 */ /* 0x000fe200078e02ff */
[----:B------:R-:W-:Y:S01]  /*06d0*/  I2FP.F32.S32 R5, R22 ;  /* 0x0000001600057245 */ /* 0x000fe20000201400 */
[----:B------:R-:W-:Y:S02]  /*06e0*/  IMAD R0, R11, R0, RZ ;  /* 0x000000000b007224 */ /* 0x000fe400078e02ff */
[----:B------:R-:W-:Y:S01]  /*06f0*/  IMAD R6, R7, R6, RZ ;  /* 0x0000000607067224 */ /* 0x000fe200078e02ff */
[----:B------:R-:W-:Y:S01]  /*0700*/  I2FP.F32.S32 R10, R10 ;  /* 0x0000000a000a7245 */ /* 0x000fe20000201400 */
[----:B-123--:R-:W-:Y:S01]  /*0710*/  IMAD R14, R14, R19, RZ ;  /* 0x000000130e0e7224 */ /* 0x00efe200078e02ff */
[----:B------:R-:W-:Y:S01]  /*0720*/  I2FP.F32.S32 R0, R0 ;  /* 0x0000000000007245 */ /* 0x000fe20000201400 */
[----:B------:R-:W-:Y:S01]  /*0730*/  IMAD R15, R12, 0x6, R15 ;  /* 0x000000060c0f7824 */ /* 0x000fe200078e020f */
[----:B------:R-:W-:Y:S01]  /*0740*/  I2FP.F32.S32 R7, R6 ;  /* 0x0000000600077245 */ /* 0x000fe20000201400 */
[----:B------:R-:W-:-:S04]  /*0750*/  FADD R5, R10, R5 ;  /* 0x000000050a057221 */ /* 0x000fc80000000000 */
[----:B------:R-:W-:Y:S01]  /*0760*/  FADD R0, R5, R0 ;  /* 0x0000000005007221 */ /* 0x000fe20000000000 */
[----:B------:R-:W-:-:S03]  /*0770*/  I2FP.F32.S32 R5, R14 ;  /* 0x0000000e00057245 */ /* 0x000fc60000201400 */
[----:B------:R-:W-:-:S04]  /*0780*/  FADD R0, R0, R7 ;  /* 0x0000000700007221 */ /* 0x000fc80000000000 */
[----:B------:R-:W-:Y:S01]  /*0790*/  FADD R5, R0, R5 ;  /* 0x0000000500057221 */ /* 0x000fe20000000000 */
[----:B0-----:R-:W-:-:S05]  /*07a0*/  IMAD.WIDE.U32 R2, R15, 0x4, R2 ;  /* 0x000000040f027825 */ /* 0x001fca00078e0002 */
[----:B------:R-:W-:Y:S01]  /*07b0*/  STG.E desc[UR8][R2.64], R5 ;  /* 0x0000000502007986 */ /* 0x000fe2000c101908 */
[----:B------:R-:W-:Y:S05]  /*07c0*/  EXIT ;  /* 0x000000000000794d */ /* 0x000fea0003800000 */
.L_x_1:
        /* <DEDUP_REMOVED lines=11> */
.L_x_3:


//--------------------- .nv.shared.reserved.0     --------------------------
	.section	.nv.shared.reserved.0,"aw",@nobits
	.weak		__nv_reservedSMEM_offset_0_alias
	.size		__nv_reservedSMEM_offset_0_alias, 0, 64
	.other		__nv_reservedSMEM_offset_0_alias,@"STO_CUDA_RESERVED_SHARED STV_DEFAULT"
__nv_reservedSMEM_offset_0_alias:
	.zero		0
	.zero		64


//--------------------- .nv.shared._Z9MultTiledPfS_S_ --------------------------
	.section	.nv.shared._Z9MultTiledPfS_S_,"aw",@nobits
	.sectionflags	@""
	.align	4
.nv.shared._Z9MultTiledPfS_S_:
	.zero		1032


//--------------------- .nv.constant0._Z11multMatCUDAPfS_S_ --------------------------
	.section	.nv.constant0._Z11multMatCUDAPfS_S_,"a",@progbits
	.sectionflags	@""
	.align	4
.nv.constant0._Z11multMatCUDAPfS_S_:
	.zero		920


//--------------------- .nv.constant0._Z9MultTiledPfS_S_ --------------------------
	.section	.nv.constant0._Z9MultTiledPfS_S_,"a",@progbits
	.sectionflags	@""
	.align	4
.nv.constant0._Z9MultTiledPfS_S_:
	.zero		920


//--------------------- SYMBOLS --------------------------

	.type		.nv.reservedSmem.offset0,@object
	.size		.nv.reservedSmem.offset0,0x4
	.type		.nv.reservedSmem.cap,@object
	.size		.nv.reservedSmem.cap,0x4
